//
// Generated by NVIDIA NVVM Compiler
//
// Compiler Build ID: CL-36424714
// Cuda compilation tools, release 13.0, V13.0.88
// Based on NVVM 20.0.0
//

.version 9.0
.target sm_100
.address_size 64

	// .globl	_Z18prefixSumExclusivePiS_i
// _ZZ18prefixSumExclusivePiS_iE4temp has been demoted

.visible .entry _Z18prefixSumExclusivePiS_i(
	.param .u64 .ptr .align 1 _Z18prefixSumExclusivePiS_i_param_0,
	.param .u64 .ptr .align 1 _Z18prefixSumExclusivePiS_i_param_1,
	.param .u32 _Z18prefixSumExclusivePiS_i_param_2
)
{
	.reg .pred 	%p<12>;
	.reg .b32 	%r<66>;
	.reg .b64 	%rd<13>;
	// demoted variable
	.shared .align 4 .b8 _ZZ18prefixSumExclusivePiS_iE4temp[8192];
	ld.param.u64 	%rd3, [_Z18prefixSumExclusivePiS_i_param_0];
	ld.param.u64 	%rd4, [_Z18prefixSumExclusivePiS_i_param_1];
	ld.param.u32 	%r22, [_Z18prefixSumExclusivePiS_i_param_2];
	cvta.to.global.u64 	%rd1, %rd4;
	cvta.to.global.u64 	%rd2, %rd3;
	mov.u32 	%r1, %tid.x;
	shr.u32 	%r24, %r22, 31;
	add.s32 	%r25, %r22, %r24;
	shr.s32 	%r2, %r25, 1;
	add.s32 	%r3, %r2, %r1;
	setp.ge.s32 	%p1, %r1, %r22;
	mov.b32 	%r59, 0;
	@%p1 bra 	$L__BB0_2;
	mul.wide.u32 	%rd5, %r1, 4;
	add.s64 	%rd6, %rd2, %rd5;
	ld.global.u32 	%r59, [%rd6];
$L__BB0_2:
	shl.b32 	%r27, %r1, 2;
	mov.u32 	%r28, _ZZ18prefixSumExclusivePiS_iE4temp;
	add.s32 	%r6, %r28, %r27;
	st.shared.u32 	[%r6], %r59;
	setp.ge.s32 	%p2, %r3, %r22;
	mov.b32 	%r60, 0;
	@%p2 bra 	$L__BB0_4;
	mul.wide.s32 	%rd7, %r3, 4;
	add.s64 	%rd8, %rd2, %rd7;
	ld.global.u32 	%r60, [%rd8];
$L__BB0_4:
	shl.b32 	%r30, %r2, 2;
	add.s32 	%r9, %r6, %r30;
	st.shared.u32 	[%r9], %r60;
	shr.s32 	%r61, %r22, 1;
	setp.lt.s32 	%p3, %r61, 1;
	mov.b32 	%r63, 1;
	@%p3 bra 	$L__BB0_9;
	shl.b32 	%r32, %r1, 1;
	or.b32  	%r11, %r32, 1;
	mov.b32 	%r63, 1;
$L__BB0_6:
	bar.sync 	0;
	setp.ge.s32 	%p4, %r1, %r61;
	@%p4 bra 	$L__BB0_8;
	mul.lo.s32 	%r33, %r63, %r11;
	shl.b32 	%r34, %r33, 2;
	add.s32 	%r36, %r28, %r34;
	ld.shared.u32 	%r37, [%r36+-4];
	shl.b32 	%r38, %r63, 2;
	add.s32 	%r39, %r36, %r38;
	ld.shared.u32 	%r40, [%r39+-4];
	add.s32 	%r41, %r40, %r37;
	st.shared.u32 	[%r39+-4], %r41;
$L__BB0_8:
	shl.b32 	%r63, %r63, 1;
	shr.u32 	%r15, %r61, 1;
	setp.gt.u32 	%p5, %r61, 1;
	mov.u32 	%r61, %r15;
	@%p5 bra 	$L__BB0_6;
$L__BB0_9:
	setp.ne.s32 	%p6, %r1, 0;
	@%p6 bra 	$L__BB0_11;
	shl.b32 	%r42, %r22, 2;
	add.s32 	%r44, %r28, %r42;
	mov.b32 	%r45, 0;
	st.shared.u32 	[%r44+-4], %r45;
$L__BB0_11:
	setp.lt.s32 	%p7, %r22, 2;
	@%p7 bra 	$L__BB0_16;
	shl.b32 	%r47, %r1, 1;
	or.b32  	%r17, %r47, 1;
	mov.b32 	%r64, 1;
$L__BB0_13:
	shr.u32 	%r63, %r63, 1;
	bar.sync 	0;
	setp.ge.u32 	%p8, %r1, %r64;
	@%p8 bra 	$L__BB0_15;
	mul.lo.s32 	%r48, %r63, %r17;
	shl.b32 	%r49, %r48, 2;
	add.s32 	%r51, %r28, %r49;
	ld.shared.u32 	%r52, [%r51+-4];
	shl.b32 	%r53, %r63, 2;
	add.s32 	%r54, %r51, %r53;
	ld.shared.u32 	%r55, [%r54+-4];
	st.shared.u32 	[%r51+-4], %r55;
	add.s32 	%r56, %r55, %r52;
	st.shared.u32 	[%r54+-4], %r56;
$L__BB0_15:
	shl.b32 	%r64, %r64, 1;
	setp.lt.s32 	%p9, %r64, %r22;
	@%p9 bra 	$L__BB0_13;
$L__BB0_16:
	setp.ge.s32 	%p10, %r1, %r22;
	bar.sync 	0;
	@%p10 bra 	$L__BB0_18;
	ld.shared.u32 	%r57, [%r6];
	mul.wide.u32 	%rd9, %r1, 4;
	add.s64 	%rd10, %rd1, %rd9;
	st.global.u32 	[%rd10], %r57;
$L__BB0_18:
	setp.ge.s32 	%p11, %r3, %r22;
	@%p11 bra 	$L__BB0_20;
	ld.shared.u32 	%r58, [%r9];
	mul.wide.s32 	%rd11, %r3, 4;
	add.s64 	%rd12, %rd1, %rd11;
	st.global.u32 	[%rd12], %r58;
$L__BB0_20:
	ret;

}


// ===== COMPILED SASS (sm_100) =====

	.target	sm_100

	.elftype	@"ET_EXEC"


//--------------------- .note.nv.tkinfo           --------------------------
	.section	.note.nv.tkinfo,"",@"SHT_NOTE"
	.sectionflags	@"SHF_NOTE_NV_TKINFO"
	.tkinfo
        /*0018*/ 	.word	0x00000002
        /*0030*/ 	.string	""
        /*0030*/ 	.string	"ptxas"
        /*0030*/ 	.string	"Cuda compilation tools, release 13.0, V13.0.88"
        /*0030*/ 	.string	"Build cuda_13.0.r13.0/compiler.36424714_0"
        /*0030*/ 	.string	"-arch sm_100 -m 64 "



//--------------------- .note.nv.cuinfo           --------------------------
	.section	.note.nv.cuinfo,"",@"SHT_NOTE"
	.sectionflags	@"SHF_NOTE_NV_CUINFO"
        /*0018*/ 	.short	0x0002
        /*001a*/ 	.short	0x0064
        /*001c*/ 	.short	0x0082
	.zero		2


//--------------------- .nv.info                  --------------------------
	.section	.nv.info,"",@"SHT_CUDA_INFO"
	.align	4


	//----- nvinfo : EIATTR_REGCOUNT
	.align		4
        /*0000*/ 	.byte	0x04, 0x2f
        /*0002*/ 	.short	(.L_1 - .L_0)
	.align		4
.L_0:
        /*0004*/ 	.word	index@(_Z18prefixSumExclusivePiS_i)
        /*0008*/ 	.word	0x00000012


	//----- nvinfo : EIATTR_FRAME_SIZE
	.align		4
.L_1:
        /*000c*/ 	.byte	0x04, 0x11
        /*000e*/ 	.short	(.L_3 - .L_2)
	.align		4
.L_2:
        /*0010*/ 	.word	index@(_Z18prefixSumExclusivePiS_i)
        /*0014*/ 	.word	0x00000000


	//----- nvinfo : EIATTR_MIN_STACK_SIZE
	.align		4
.L_3:
        /*0018*/ 	.byte	0x04, 0x12
        /*001a*/ 	.short	(.L_5 - .L_4)
	.align		4
.L_4:
        /*001c*/ 	.word	index@(_Z18prefixSumExclusivePiS_i)
        /*0020*/ 	.word	0x00000000
.L_5:


//--------------------- .nv.compat                --------------------------
	.section	.nv.compat,"",@"SHT_CUDA_COMPAT_INFO"
	.align	4
        /*0000*/ 	.byte	0x02, 0x09, 0x00, 0x00, 0x02, 0x02, 0x01, 0x00, 0x02, 0x05, 0x05, 0x00, 0x03, 0x07, 0x01, 0x01
        /*0010*/ 	.byte	0x02, 0x03, 0x00, 0x00, 0x02, 0x06, 0x01, 0x00, 0x04, 0x0b, 0x08, 0x00, 0x09, 0x00, 0x00, 0x00
        /*0020*/ 	.byte	0x00, 0x00, 0x00, 0x00


//--------------------- .nv.info._Z18prefixSumExclusivePiS_i --------------------------
	.section	.nv.info._Z18prefixSumExclusivePiS_i,"",@"SHT_CUDA_INFO"
	.sectionflags	@""
	.align	4


	//----- nvinfo : EIATTR_CUDA_API_VERSION
	.align		4
        /*0000*/ 	.byte	0x04, 0x37
        /*0002*/ 	.short	(.L_7 - .L_6)
.L_6:
        /*0004*/ 	.word	0x00000082


	//----- nvinfo : EIATTR_KPARAM_INFO
	.align		4
.L_7:
        /*0008*/ 	.byte	0x04, 0x17
        /*000a*/ 	.short	(.L_9 - .L_8)
.L_8:
        /*000c*/ 	.word	0x00000000
        /*0010*/ 	.short	0x0002
        /*0012*/ 	.short	0x0010
        /*0014*/ 	.byte	0x00, 0xf0, 0x11, 0x00


	//----- nvinfo : EIATTR_KPARAM_INFO
	.align		4
.L_9:
        /*0018*/ 	.byte	0x04, 0x17
        /*001a*/ 	.short	(.L_11 - .L_10)
.L_10:
        /*001c*/ 	.word	0x00000000
        /*0020*/ 	.short	0x0001
        /*0022*/ 	.short	0x0008
        /*0024*/ 	.byte	0x00, 0xf5, 0x21, 0x00


	//----- nvinfo : EIATTR_KPARAM_INFO
	.align		4
.L_11:
        /*0028*/ 	.byte	0x04, 0x17
        /*002a*/ 	.short	(.L_13 - .L_12)
.L_12:
        /*002c*/ 	.word	0x00000000
        /*0030*/ 	.short	0x0000
        /*0032*/ 	.short	0x0000
        /*0034*/ 	.byte	0x00, 0xf5, 0x21, 0x00


	//----- nvinfo : EIATTR_SPARSE_MMA_MASK
	.align		4
.L_13:
        /*0038*/ 	.byte	0x03, 0x50
        /*003a*/ 	.short	0x0000


	//----- nvinfo : EIATTR_MAXREG_COUNT
	.align		4
        /*003c*/ 	.byte	0x03, 0x1b
        /*003e*/ 	.short	0x00ff


	//----- nvinfo : EIATTR_NUM_BARRIERS
	.align		4
        /*0040*/ 	.byte	0x02, 0x4c
        /*0042*/ 	.byte	0x01
	.zero		1


	//----- nvinfo : EIATTR_MERCURY_ISA_VERSION
	.align		4
        /*0044*/ 	.byte	0x03, 0x5f
        /*0046*/ 	.short	0x0101


	//----- nvinfo : EIATTR_VRC_CTA_INIT_COUNT
	.align		4
        /*0048*/ 	.byte	0x02, 0x4a
	.zero		1
	.zero		1


	//----- nvinfo : EIATTR_EXIT_INSTR_OFFSETS
	.align		4
        /*004c*/ 	.byte	0x04, 0x1c
        /*004e*/ 	.short	(.L_15 - .L_14)


	//   ....[0]....
.L_14:
        /*0050*/ 	.word	0x00000490


	//   ....[1]....
        /*0054*/ 	.word	0x000004e0


	//----- nvinfo : EIATTR_CBANK_PARAM_SIZE
	.align		4
.L_15:
        /*0058*/ 	.byte	0x03, 0x19
        /*005a*/ 	.short	0x0014


	//----- nvinfo : EIATTR_PARAM_CBANK
	.align		4
        /*005c*/ 	.byte	0x04, 0x0a
        /*005e*/ 	.short	(.L_17 - .L_16)
	.align		4
.L_16:
        /*0060*/ 	.word	index@(.nv.constant0._Z18prefixSumExclusivePiS_i)
        /*0064*/ 	.short	0x0380
        /*0066*/ 	.short	0x0014


	//----- nvinfo : EIATTR_SW_WAR
	.align		4
.L_17:
        /*0068*/ 	.byte	0x04, 0x36
        /*006a*/ 	.short	(.L_19 - .L_18)
.L_18:
        /*006c*/ 	.word	0x00000008
.L_19:


//--------------------- .nv.callgraph             --------------------------
	.section	.nv.callgraph,"",@"SHT_CUDA_CALLGRAPH"
	.align	4
	.sectionentsize	8
	.align		4
        /*0000*/ 	.word	0x00000000
	.align		4
        /*0004*/ 	.word	0xffffffff
	.align		4
        /*0008*/ 	.word	0x00000000
	.align		4
        /*000c*/ 	.word	0xfffffffe
	.align		4
        /*0010*/ 	.word	0x00000000
	.align		4
        /*0014*/ 	.word	0xfffffffd
	.align		4
        /*0018*/ 	.word	0x00000000
	.align		4
        /*001c*/ 	.word	0xfffffffc


//--------------------- .text._Z18prefixSumExclusivePiS_i --------------------------
	.section	.text._Z18prefixSumExclusivePiS_i,"ax",@progbits
	.align	128
        .global         _Z18prefixSumExclusivePiS_i
        .type           _Z18prefixSumExclusivePiS_i,@function
        .size           _Z18prefixSumExclusivePiS_i,(.L_x_5 - _Z18prefixSumExclusivePiS_i)
        .other          _Z18prefixSumExclusivePiS_i,@"STO_CUDA_ENTRY STV_DEFAULT"
_Z18prefixSumExclusivePiS_i:
.text._Z18prefixSumExclusivePiS_i:
[----:B------:R-:W-:Y:S08]  /*0000*/  LDC R1, c[0x0][0x37c] ;  /* 0x0000df00ff017b82 */ /* 0x000ff00000000800 */
[----:B------:R-:W0:Y:S01]  /*0010*/  LDC R11, c[0x0][0x390] ;  /* 0x0000e400ff0b7b82 */ /* 0x000e220000000800 */
[----:B------:R-:W1:Y:S01]  /*0020*/  S2R R2, SR_TID.X ;  /* 0x0000000000027919 */ /* 0x000e620000002100 */
[----:B------:R-:W2:Y:S01]  /*0030*/  LDCU.64 UR6, c[0x0][0x358] ;  /* 0x00006b00ff0677ac */ /* 0x000ea20008000a00 */
[----:B------:R-:W-:-:S02]  /*0040*/  IMAD.MOV.U32 R8, RZ, RZ, RZ ;  /* 0x000000ffff087224 */ /* 0x000fc400078e00ff */
[----:B------:R-:W-:-:S03]  /*0050*/  IMAD.MOV.U32 R10, RZ, RZ, RZ ;  /* 0x000000ffff0a7224 */ /* 0x000fc600078e00ff */
[----:B------:R-:W3:Y:S08]  /*0060*/  S2UR UR5, SR_CgaCtaId ;  /* 0x00000000000579c3 */ /* 0x000ef00000008800 */
[----:B------:R-:W4:Y:S01]  /*0070*/  LDC R15, c[0x0][0x390] ;  /* 0x0000e400ff0f7b82 */ /* 0x000f220000000800 */
[----:B0-----:R-:W-:-:S04]  /*0080*/  LEA.HI R0, R11, R11, RZ, 0x1 ;  /* 0x0000000b0b007211 */ /* 0x001fc800078f08ff */
[----:B------:R-:W-:-:S05]  /*0090*/  SHF.R.S32.HI R3, RZ, 0x1, R0 ;  /* 0x00000001ff037819 */ /* 0x000fca0000011400 */
[----:B-1----:R-:W-:Y:S01]  /*00a0*/  IMAD.IADD R0, R3, 0x1, R2 ;  /* 0x0000000103007824 */ /* 0x002fe200078e0202 */
[----:B------:R-:W-:-:S04]  /*00b0*/  ISETP.GE.AND P0, PT, R2, R11, PT ;  /* 0x0000000b0200720c */ /* 0x000fc80003f06270 */
[----:B------:R-:W-:-:S09]  /*00c0*/  ISETP.GE.AND P1, PT, R0, R11, PT ;  /* 0x0000000b0000720c */ /* 0x000fd20003f26270 */
[----:B------:R-:W0:Y:S08]  /*00d0*/  @!P0 LDC.64 R4, c[0x0][0x380] ;  /* 0x0000e000ff048b82 */ /* 0x000e300000000a00 */
[----:B------:R-:W1:Y:S01]  /*00e0*/  @!P1 LDC.64 R6, c[0x0][0x380] ;  /* 0x0000e000ff069b82 */ /* 0x000e620000000a00 */
[----:B0-----:R-:W-:-:S05]  /*00f0*/  @!P0 IMAD.WIDE.U32 R4, R2, 0x4, R4 ;  /* 0x0000000402048825 */ /* 0x001fca00078e0004 */
[----:B--2---:R0:W2:Y:S01]  /*0100*/  @!P0 LDG.E R8, desc[UR6][R4.64] ;  /* 0x0000000604088981 */ /* 0x0040a2000c1e1900 */
[----:B-1----:R-:W-:-:S05]  /*0110*/  @!P1 IMAD.WIDE R6, R0, 0x4, R6 ;  /* 0x0000000400069825 */ /* 0x002fca00078e0206 */
[----:B------:R-:W5:Y:S01]  /*0120*/  @!P1 LDG.E R10, desc[UR6][R6.64] ;  /* 0x00000006060a9981 */ /* 0x000f62000c1e1900 */
[----:B------:R-:W-:Y:S02]  /*0130*/  UMOV UR4, 0x400 ;  /* 0x0000040000047882 */ /* 0x000fe40000000000 */
[----:B---3--:R-:W-:-:S06]  /*0140*/  ULEA UR4, UR5, UR4, 0x18 ;  /* 0x0000000405047291 */ /* 0x008fcc000f8ec0ff */
[----:B------:R-:W-:-:S05]  /*0150*/  LEA R9, R2, UR4, 0x2 ;  /* 0x0000000402097c11 */ /* 0x000fca000f8e10ff */
[----:B------:R-:W-:Y:S01]  /*0160*/  IMAD R3, R3, 0x4, R9 ;  /* 0x0000000403037824 */ /* 0x000fe200078e0209 */
[----:B------:R-:W-:-:S04]  /*0170*/  SHF.R.S32.HI R11, RZ, 0x1, R11 ;  /* 0x00000001ff0b7819 */ /* 0x000fc8000001140b */
[----:B------:R-:W-:Y:S01]  /*0180*/  ISETP.GE.AND P2, PT, R11, 0x1, PT ;  /* 0x000000010b00780c */ /* 0x000fe20003f46270 */
[----:B0-----:R-:W-:Y:S01]  /*0190*/  IMAD.MOV.U32 R4, RZ, RZ, 0x1 ;  /* 0x00000001ff047424 */ /* 0x001fe200078e00ff */
[----:B------:R-:W-:Y:S02]  /*01a0*/  ISETP.NE.AND P0, PT, R2, RZ, PT ;  /* 0x000000ff0200720c */ /* 0x000fe40003f05270 */
[----:B----4-:R-:W-:Y:S01]  /*01b0*/  ISETP.GE.AND P1, PT, R15, 0x2, PT ;  /* 0x000000020f00780c */ /* 0x010fe20003f26270 */
[----:B--2---:R0:W-:Y:S04]  /*01c0*/  STS [R9], R8 ;  /* 0x0000000809007388 */ /* 0x0041e80000000800 */
[----:B-----5:R0:W-:Y:S04]  /*01d0*/  STS [R3], R10 ;  /* 0x0000000a03007388 */ /* 0x0201e80000000800 */
[----:B------:R-:W-:Y:S05]  /*01e0*/  @!P2 BRA `(.L_x_0) ;  /* 0x00000000003ca947 */ /* 0x000fea0003800000 */
[----:B------:R-:W-:Y:S01]  /*01f0*/  LEA R5, R2, 0x1, 0x1 ;  /* 0x0000000102057811 */ /* 0x000fe200078e08ff */
[----:B------:R-:W-:-:S07]  /*0200*/  IMAD.MOV.U32 R4, RZ, RZ, 0x1 ;  /* 0x00000001ff047424 */ /* 0x000fce00078e00ff */
.L_x_1:
[----:B------:R-:W-:Y:S01]  /*0210*/  BAR.SYNC.DEFER_BLOCKING 0x0 ;  /* 0x0000000000007b1d */ /* 0x000fe20000010000 */
[----:B------:R-:W-:-:S13]  /*0220*/  ISETP.GE.AND P2, PT, R2, R11, PT ;  /* 0x0000000b0200720c */ /* 0x000fda0003f46270 */
[----:B------:R-:W-:-:S05]  /*0230*/  @!P2 IMAD R6, R5, R4, RZ ;  /* 0x000000040506a224 */ /* 0x000fca00078e02ff */
[----:B------:R-:W-:-:S05]  /*0240*/  @!P2 LEA R7, R6, UR4, 0x2 ;  /* 0x000000040607ac11 */ /* 0x000fca000f8e10ff */
[C---:B------:R-:W-:Y:S02]  /*0250*/  @!P2 IMAD R6, R4.reuse, 0x4, R7 ;  /* 0x000000040406a824 */ /* 0x040fe400078e0207 */
[----:B------:R-:W-:Y:S01]  /*0260*/  @!P2 LDS R7, [R7+-0x4] ;  /* 0xfffffc000707a984 */ /* 0x000fe20000000800 */
[----:B------:R-:W-:-:S03]  /*0270*/  IMAD.SHL.U32 R4, R4, 0x2, RZ ;  /* 0x0000000204047824 */ /* 0x000fc600078e00ff */
[----:B0-----:R-:W0:Y:S02]  /*0280*/  @!P2 LDS R8, [R6+-0x4] ;  /* 0xfffffc000608a984 */ /* 0x001e240000000800 */
[----:B0-----:R-:W-:-:S05]  /*0290*/  @!P2 IMAD.IADD R13, R7, 0x1, R8 ;  /* 0x00000001070da824 */ /* 0x001fca00078e0208 */
[----:B------:R1:W-:Y:S01]  /*02a0*/  @!P2 STS [R6+-0x4], R13 ;  /* 0xfffffc0d0600a388 */ /* 0x0003e20000000800 */
[----:B------:R-:W-:Y:S02]  /*02b0*/  ISETP.GT.U32.AND P2, PT, R11, 0x1, PT ;  /* 0x000000010b00780c */ /* 0x000fe40003f44070 */
[----:B------:R-:W-:-:S11]  /*02c0*/  SHF.R.U32.HI R11, RZ, 0x1, R11 ;  /* 0x00000001ff0b7819 */ /* 0x000fd6000001160b */
[----:B-1----:R-:W-:Y:S05]  /*02d0*/  @P2 BRA `(.L_x_1) ;  /* 0xfffffffc00cc2947 */ /* 0x002fea000383ffff */
.L_x_0:
[----:B------:R-:W-:-:S05]  /*02e0*/  @!P0 LEA R5, R15, UR4, 0x2 ;  /* 0x000000040f058c11 */ /* 0x000fca000f8e10ff */
[----:B------:R1:W-:Y:S01]  /*02f0*/  @!P0 STS [R5+-0x4], RZ ;  /* 0xfffffcff05008388 */ /* 0x0003e20000000800 */
[----:B------:R-:W-:Y:S05]  /*0300*/  @!P1 BRA `(.L_x_2) ;  /* 0x0000000000449947 */ /* 0x000fea0003800000 */
[----:B------:R-:W2:Y:S01]  /*0310*/  LDC R15, c[0x0][0x390] ;  /* 0x0000e400ff0f7b82 */ /* 0x000ea20000000800 */
[----:B------:R-:W-:Y:S01]  /*0320*/  LEA R11, R2, 0x1, 0x1 ;  /* 0x00000001020b7811 */ /* 0x000fe200078e08ff */
[----:B------:R-:W-:-:S06]  /*0330*/  UMOV UR5, 0x1 ;  /* 0x0000000100057882 */ /* 0x000fcc0000000000 */
.L_x_3:
[----:B------:R-:W-:Y:S01]  /*0340*/  BAR.SYNC.DEFER_BLOCKING 0x0 ;  /* 0x0000000000007b1d */ /* 0x000fe20000010000 */
[----:B------:R-:W-:Y:S01]  /*0350*/  ISETP.GE.U32.AND P0, PT, R2, UR5, PT ;  /* 0x0000000502007c0c */ /* 0x000fe2000bf06070 */
[----:B------:R-:W-:Y:S01]  /*0360*/  USHF.L.U32 UR5, UR5, 0x1, URZ ;  /* 0x0000000105057899 */ /* 0x000fe200080006ff */
[----:B------:R-:W-:-:S11]  /*0370*/  SHF.R.U32.HI R4, RZ, 0x1, R4 ;  /* 0x00000001ff047819 */ /* 0x000fd60000011604 */
[----:B-1----:R-:W-:-:S05]  /*0380*/  @!P0 IMAD R5, R4, R11, RZ ;  /* 0x0000000b04058224 */ /* 0x002fca00078e02ff */
[----:B------:R-:W-:-:S05]  /*0390*/  @!P0 LEA R5, R5, UR4, 0x2 ;  /* 0x0000000405058c11 */ /* 0x000fca000f8e10ff */
[----:B------:R-:W-:Y:S01]  /*03a0*/  @!P0 IMAD R7, R4, 0x4, R5 ;  /* 0x0000000404078824 */ /* 0x000fe200078e0205 */
[----:B------:R-:W-:Y:S04]  /*03b0*/  @!P0 LDS R6, [R5+-0x4] ;  /* 0xfffffc0005068984 */ /* 0x000fe80000000800 */
[----:B0-----:R-:W0:Y:S02]  /*03c0*/  @!P0 LDS R8, [R7+-0x4] ;  /* 0xfffffc0007088984 */ /* 0x001e240000000800 */
[----:B0-----:R-:W-:Y:S02]  /*03d0*/  @!P0 IMAD.IADD R6, R6, 0x1, R8 ;  /* 0x0000000106068824 */ /* 0x001fe400078e0208 */
[----:B------:R3:W-:Y:S04]  /*03e0*/  @!P0 STS [R5+-0x4], R8 ;  /* 0xfffffc0805008388 */ /* 0x0007e80000000800 */
[----:B------:R3:W-:Y:S01]  /*03f0*/  @!P0 STS [R7+-0x4], R6 ;  /* 0xfffffc0607008388 */ /* 0x0007e20000000800 */
[----:B--2---:R-:W-:-:S13]  /*0400*/  ISETP.LE.AND P0, PT, R15, UR5, PT ;  /* 0x000000050f007c0c */ /* 0x004fda000bf03270 */
[----:B---3--:R-:W-:Y:S05]  /*0410*/  @!P0 BRA `(.L_x_3) ;  /* 0xfffffffc00c88947 */ /* 0x008fea000383ffff */
.L_x_2:
[----:B------:R-:W-:Y:S01]  /*0420*/  BAR.SYNC.DEFER_BLOCKING 0x0 ;  /* 0x0000000000007b1d */ /* 0x000fe20000010000 */
[-C--:B------:R-:W-:Y:S02]  /*0430*/  ISETP.GE.AND P0, PT, R2, R15.reuse, PT ;  /* 0x0000000f0200720c */ /* 0x080fe40003f06270 */
[----:B------:R-:W-:-:S11]  /*0440*/  ISETP.GE.AND P1, PT, R0, R15, PT ;  /* 0x0000000f0000720c */ /* 0x000fd60003f26270 */
[----:B-1----:R-:W1:Y:S01]  /*0450*/  @!P0 LDC.64 R4, c[0x0][0x388] ;  /* 0x0000e200ff048b82 */ /* 0x002e620000000a00 */
[----:B0-----:R-:W0:Y:S01]  /*0460*/  @!P0 LDS R9, [R9] ;  /* 0x0000000009098984 */ /* 0x001e220000000800 */
[----:B-1----:R-:W-:-:S05]  /*0470*/  @!P0 IMAD.WIDE.U32 R4, R2, 0x4, R4 ;  /* 0x0000000402048825 */ /* 0x002fca00078e0004 */
[----:B0-----:R0:W-:Y:S01]  /*0480*/  @!P0 STG.E desc[UR6][R4.64], R9 ;  /* 0x0000000904008986 */ /* 0x0011e2000c101906 */
[----:B------:R-:W-:Y:S05]  /*0490*/  @P1 EXIT ;  /* 0x000000000000194d */ /* 0x000fea0003800000 */
[----:B------:R-:W1:Y:S01]  /*04a0*/  LDS R3, [R3] ;  /* 0x0000000003037984 */ /* 0x000e620000000800 */
[----:B0-----:R-:W0:Y:S02]  /*04b0*/  LDC.64 R4, c[0x0][0x388] ;  /* 0x0000e200ff047b82 */ /* 0x001e240000000a00 */
[----:B0-----:R-:W-:-:S05]  /*04c0*/  IMAD.WIDE R4, R0, 0x4, R4 ;  /* 0x0000000400047825 */ /* 0x001fca00078e0204 */
[----:B-1----:R-:W-:Y:S01]  /*04d0*/  STG.E desc[UR6][R4.64], R3 ;  /* 0x0000000304007986 */ /* 0x002fe2000c101906 */
[----:B------:R-:W-:Y:S05]  /*04e0*/  EXIT ;  /* 0x000000000000794d */ /* 0x000fea0003800000 */
.L_x_4:
[----:B------:R-:W-:-:S00]  /*04f0*/  BRA `(.L_x_4) ;  /* 0xfffffffc00fc7947 */ /* 0x000fc0000383ffff */
[----:B------:R-:W-:-:S00]  /*0500*/  NOP ;  /* 0x0000000000007918 */ /* 0x000fc00000000000 */
[----:B------:R-:W-:-:S00]  /*0510*/  NOP ;  /* 0x0000000000007918 */ /* 0x000fc00000000000 */
[----:B------:R-:W-:-:S00]  /*0520*/  NOP ;  /* 0x0000000000007918 */ /* 0x000fc00000000000 */
[----:B------:R-:W-:-:S00]  /*0530*/  NOP ;  /* 0x0000000000007918 */ /* 0x000fc00000000000 */
[----:B------:R-:W-:-:S00]  /*0540*/  NOP ;  /* 0x0000000000007918 */ /* 0x000fc00000000000 */
[----:B------:R-:W-:-:S00]  /*0550*/  NOP ;  /* 0x0000000000007918 */ /* 0x000fc00000000000 */
[----:B------:R-:W-:-:S00]  /*0560*/  NOP ;  /* 0x0000000000007918 */ /* 0x000fc00000000000 */
[----:B------:R-:W-:-:S00]  /*0570*/  NOP ;  /* 0x0000000000007918 */ /* 0x000fc00000000000 */
.L_x_5:


//--------------------- .nv.shared._Z18prefixSumExclusivePiS_i --------------------------
	.section	.nv.shared._Z18prefixSumExclusivePiS_i,"aw",@nobits
	.sectionflags	@""
	.align	4
.nv.shared._Z18prefixSumExclusivePiS_i:
	.zero		9216


//--------------------- .nv.shared.reserved.0     --------------------------
	.section	.nv.shared.reserved.0,"aw",@nobits
	.weak		__nv_reservedSMEM_offset_0_alias
	.size		__nv_reservedSMEM_offset_0_alias, 0, 64
	.other		__nv_reservedSMEM_offset_0_alias,@"STO_CUDA_RESERVED_SHARED STV_DEFAULT"
__nv_reservedSMEM_offset_0_alias:
	.zero		0
	.zero		64


//--------------------- .nv.constant0._Z18prefixSumExclusivePiS_i --------------------------
	.section	.nv.constant0._Z18prefixSumExclusivePiS_i,"a",@progbits
	.sectionflags	@""
	.align	4
.nv.constant0._Z18prefixSumExclusivePiS_i:
	.zero		916


//--------------------- SYMBOLS --------------------------

	.type		.nv.reservedSmem.offset0,@object
	.size		.nv.reservedSmem.offset0,0x4
	.type		.nv.reservedSmem.cap,@object
	.size		.nv.reservedSmem.cap,0x4
